	.headerflags	@"EF_CUDA_TEXMODE_UNIFIED EF_CUDA_64BIT_ADDRESS EF_CUDA_ACCELERATORS EF_CUDA_SM90 EF_CUDA_VIRTUAL_SM(EF_CUDA_SM90)"
	.elftype	@"ET_EXEC"


//--------------------- .nv.info                  --------------------------
	.section	.nv.info,"",@"SHT_CUDA_INFO"
	.align	4


	//----- nvinfo : EIATTR_REGCOUNT
	.align		4
        /*0000*/ 	.byte	0x04, 0x2f
        /*0002*/ 	.short	(.L_1 - .L_0)
	.align		4
.L_0:
        /*0004*/ 	.word	index@(triton_poi_fused_addmm_relu_7)
        /*0008*/ 	.word	0x0000000c


	//----- nvinfo : EIATTR_MIN_STACK_SIZE
	.align		4
.L_1:
        /*000c*/ 	.byte	0x04, 0x12
        /*000e*/ 	.short	(.L_3 - .L_2)
	.align		4
.L_2:
        /*0010*/ 	.word	index@(triton_poi_fused_addmm_relu_7)
        /*0014*/ 	.word	0x00000000


	//----- nvinfo : EIATTR_FRAME_SIZE
	.align		4
.L_3:
        /*0018*/ 	.byte	0x04, 0x11
        /*001a*/ 	.short	(.L_5 - .L_4)
	.align		4
.L_4:
        /*001c*/ 	.word	index@(triton_poi_fused_addmm_relu_7)
        /*0020*/ 	.word	0x00000000


	//----- nvinfo : EIATTR_MIN_STACK_SIZE
	.align		4
.L_5:
        /*0024*/ 	.byte	0x04, 0x12
        /*0026*/ 	.short	(.L_7 - .L_6)
	.align		4
.L_6:
        /*0028*/ 	.word	index@(triton_poi_fused_addmm_relu_7)
        /*002c*/ 	.word	0x00000000
.L_7:


//--------------------- .nv.info.triton_poi_fused_addmm_relu_7 --------------------------
	.section	.nv.info.triton_poi_fused_addmm_relu_7,"",@"SHT_CUDA_INFO"
	.sectionflags	@""
	.align	4


	//----- nvinfo : EIATTR_CUDA_API_VERSION
	.align		4
        /*0000*/ 	.byte	0x04, 0x37
        /*0002*/ 	.short	(.L_9 - .L_8)
.L_8:
        /*0004*/ 	.word	0x0000007c


	//----- nvinfo : EIATTR_KPARAM_INFO
	.align		4
.L_9:
        /*0008*/ 	.byte	0x04, 0x17
        /*000a*/ 	.short	(.L_11 - .L_10)
.L_10:
        /*000c*/ 	.word	0x00000000
        /*0010*/ 	.short	0x0002
        /*0012*/ 	.short	0x0010
        /*0014*/ 	.byte	0x00, 0xf0, 0x11, 0x00


	//----- nvinfo : EIATTR_KPARAM_INFO
	.align		4
.L_11:
        /*0018*/ 	.byte	0x04, 0x17
        /*001a*/ 	.short	(.L_13 - .L_12)
.L_12:
        /*001c*/ 	.word	0x00000000
        /*0020*/ 	.short	0x0001
        /*0022*/ 	.short	0x0008
        /*0024*/ 	.byte	0x00, 0xf4, 0x21, 0x00


	//----- nvinfo : EIATTR_KPARAM_INFO
	.align		4
.L_13:
        /*0028*/ 	.byte	0x04, 0x17
        /*002a*/ 	.short	(.L_15 - .L_14)
.L_14:
        /*002c*/ 	.word	0x00000000
        /*0030*/ 	.short	0x0000
        /*0032*/ 	.short	0x0000
        /*0034*/ 	.byte	0x00, 0xf4, 0x21, 0x00


	//----- nvinfo : EIATTR_SPARSE_MMA_MASK
	.align		4
.L_15:
        /*0038*/ 	.byte	0x03, 0x50
        /*003a*/ 	.short	0x0000


	//----- nvinfo : EIATTR_MAXREG_COUNT
	.align		4
        /*003c*/ 	.byte	0x03, 0x1b
        /*003e*/ 	.short	0x00ff


	//----- nvinfo : EIATTR_EXIT_INSTR_OFFSETS
	.align		4
        /*0040*/ 	.byte	0x04, 0x1c
        /*0042*/ 	.short	(.L_17 - .L_16)


	//   ....[0]....
.L_16:
        /*0044*/ 	.word	0x00000150


	//----- nvinfo : EIATTR_REQNTID
	.align		4
.L_17:
        /*0048*/ 	.byte	0x04, 0x10
        /*004a*/ 	.short	(.L_19 - .L_18)
.L_18:
        /*004c*/ 	.word	0x00000080
        /*0050*/ 	.word	0x00000001
        /*0054*/ 	.word	0x00000001


	//----- nvinfo : EIATTR_CBANK_PARAM_SIZE
	.align		4
.L_19:
        /*0058*/ 	.byte	0x03, 0x19
        /*005a*/ 	.short	0x0014


	//----- nvinfo : EIATTR_PARAM_CBANK
	.align		4
        /*005c*/ 	.byte	0x04, 0x0a
        /*005e*/ 	.short	(.L_21 - .L_20)
	.align		4
.L_20:
        /*0060*/ 	.word	index@(.nv.constant0.triton_poi_fused_addmm_relu_7)
        /*0064*/ 	.short	0x0210
        /*0066*/ 	.short	0x0014


	//----- nvinfo : EIATTR_SW_WAR
	.align		4
.L_21:
        /*0068*/ 	.byte	0x04, 0x36
        /*006a*/ 	.short	(.L_23 - .L_22)
.L_22:
        /*006c*/ 	.word	0x00000008
.L_23:


//--------------------- .nv.callgraph             --------------------------
	.section	.nv.callgraph,"",@"SHT_CUDA_CALLGRAPH"
	.align	4
	.sectionentsize	8
	.align		4
        /*0000*/ 	.word	0x00000000
	.align		4
        /*0004*/ 	.word	0xffffffff
	.align		4
        /*0008*/ 	.word	0x00000000
	.align		4
        /*000c*/ 	.word	0xfffffffe
	.align		4
        /*0010*/ 	.word	0x00000000
	.align		4
        /*0014*/ 	.word	0xfffffffd
	.align		4
        /*0018*/ 	.word	0x00000000
	.align		4
        /*001c*/ 	.word	0xfffffffc


//--------------------- .text.triton_poi_fused_addmm_relu_7 --------------------------
	.section	.text.triton_poi_fused_addmm_relu_7,"ax",@progbits
	.align	128
        .global         triton_poi_fused_addmm_relu_7
        .type           triton_poi_fused_addmm_relu_7,@function
        .size           triton_poi_fused_addmm_relu_7,(.L_x_1 - triton_poi_fused_addmm_relu_7)
        .other          triton_poi_fused_addmm_relu_7,@"STO_CUDA_ENTRY STV_DEFAULT"
triton_poi_fused_addmm_relu_7:
.text.triton_poi_fused_addmm_relu_7:
[----:B------:R-:W-:Y:S01]  /*0000*/  LDC R1, c[0x0][0x28] ;  /* 0x00000a00ff017b82 */ /* 0x000fe20000000800 */
[----:B------:R-:W1:Y:S07]  /*0010*/  S2R R0, SR_TID.X ;  /* 0x0000000000007919 */ /* 0x000e6e0000002100 */
[----:B------:R-:W2:Y:S01]  /*0020*/  LDC.64 R4, c[0x0][0x218] ;  /* 0x00008600ff047b82 */ /* 0x000ea20000000a00 */
[----:B------:R-:W-:Y:S01]  /*0030*/  ULDC.64 UR4, c[0x0][0x208] ;  /* 0x0000820000047ab9 */ /* 0x000fe20000000a00 */
[----:B------:R-:W3:Y:S06]  /*0040*/  S2R R7, SR_CTAID.X ;  /* 0x0000000000077919 */ /* 0x000eec0000002500 */
[----:B------:R-:W4:Y:S01]  /*0050*/  LDC.64 R2, c[0x0][0x210] ;  /* 0x00008400ff027b82 */ /* 0x000f220000000a00 */
[----:B-1----:R-:W-:-:S02]  /*0060*/  LOP3.LUT R0, R0, 0x7f, RZ, 0xc0, !PT ;  /* 0x0000007f00007812 */ /* 0x002fc400078ec0ff */
[----:B---3--:R-:W-:-:S03]  /*0070*/  SHF.R.S32.HI R6, RZ, 0x18, R7 ;  /* 0x00000018ff067819 */ /* 0x008fc60000011407 */
[----:B------:R-:W-:Y:S01]  /*0080*/  IMAD R7, R7, 0x80, R0 ;  /* 0x0000008007077824 */ /* 0x000fe200078e0200 */
[----:B------:R-:W-:-:S03]  /*0090*/  SGXT R0, R6, 0x1 ;  /* 0x000000010600781a */ /* 0x000fc60000000200 */
[----:B----4-:R-:W-:Y:S01]  /*00a0*/  IMAD.WIDE R2, R7, 0x4, R2 ;  /* 0x0000000407027825 */ /* 0x010fe200078e0202 */
[----:B------:R-:W-:-:S04]  /*00b0*/  LEA.HI R0, R0, R7, RZ, 0xb ;  /* 0x0000000700007211 */ /* 0x000fc800078f58ff */
[----:B------:R-:W-:-:S05]  /*00c0*/  LOP3.LUT R0, R0, 0xfffff800, RZ, 0xc0, !PT ;  /* 0xfffff80000007812 */ /* 0x000fca00078ec0ff */
[----:B------:R-:W-:Y:S02]  /*00d0*/  IMAD.IADD R9, R7, 0x1, -R0 ;  /* 0x0000000107097824 */ /* 0x000fe400078e0a00 */
[----:B------:R-:W3:Y:S02]  /*00e0*/  LDG.E R0, desc[UR4][R2.64] ;  /* 0x0000000402007981 */ /* 0x000ee4000c1e1900 */
[----:B--2---:R-:W-:-:S06]  /*00f0*/  IMAD.WIDE R4, R9, 0x4, R4 ;  /* 0x0000000409047825 */ /* 0x004fcc00078e0204 */
[----:B------:R-:W3:Y:S02]  /*0100*/  LDG.E.EL R5, desc[UR4][R4.64] ;  /* 0x0000000404057981 */ /* 0x000ee4000c2e1900 */
[C---:B---3--:R-:W-:Y:S01]  /*0110*/  FADD R6, R0.reuse, R5 ;  /* 0x0000000500067221 */ /* 0x048fe20000000000 */
[----:B------:R-:W-:-:S04]  /*0120*/  FSETP.GEU.AND P0, PT, R0, -R5, PT ;  /* 0x800000050000720b */ /* 0x000fc80003f0e000 */
[----:B------:R-:W-:-:S05]  /*0130*/  FSEL R7, R6, RZ, P0 ;  /* 0x000000ff06077208 */ /* 0x000fca0000000000 */
[----:B------:R-:W-:Y:S01]  /*0140*/  STG.E desc[UR4][R2.64], R7 ;  /* 0x0000000702007986 */ /* 0x000fe2000c101904 */
[----:B------:R-:W-:Y:S05]  /*0150*/  EXIT ;  /* 0x000000000000794d */ /* 0x000fea0003800000 */
.L_x_0:
[----:B------:R-:W-:-:S00]  /*0160*/  BRA `(.L_x_0) ;  /* 0xfffffffc00fc7947 */ /* 0x000fc0000383ffff */
[----:B------:R-:W-:-:S00]  /*0170*/  NOP ;  /* 0x0000000000007918 */ /* 0x000fc00000000000 */
        /* <DEDUP_REMOVED lines=8> */
.L_x_1:


//--------------------- .nv.constant0.triton_poi_fused_addmm_relu_7 --------------------------
	.section	.nv.constant0.triton_poi_fused_addmm_relu_7,"a",@progbits
	.sectionflags	@""
	.align	4
.nv.constant0.triton_poi_fused_addmm_relu_7:
	.zero		548
